//
// Generated by NVIDIA NVVM Compiler
//
// Compiler Build ID: CL-36424714
// Cuda compilation tools, release 13.0, V13.0.88
// Based on NVVM 20.0.0
//

.version 9.0
.target sm_100
.address_size 64

	// .globl	f

.visible .entry f(
	.param .u64 .ptr .align 1 f_param_0,
	.param .u64 .ptr .align 1 f_param_1,
	.param .u64 .ptr .align 1 f_param_2
)
{
	.reg .b32 	%r<5>;
	.reg .b32 	%f<7>;
	.reg .b64 	%rd<17>;

	ld.param.u64 	%rd1, [f_param_0];
	ld.param.u64 	%rd2, [f_param_1];
	ld.param.u64 	%rd3, [f_param_2];
	cvta.to.global.u64 	%rd4, %rd3;
	cvta.to.global.u64 	%rd5, %rd2;
	cvta.to.global.u64 	%rd6, %rd1;
	mov.u32 	%r1, %ctaid.x;
	mov.u32 	%r2, %ntid.x;
	mov.u32 	%r3, %tid.x;
	mad.lo.s32 	%r4, %r1, %r2, %r3;
	cvt.u64.u32 	%rd7, %r4;
	and.b64  	%rd8, %rd7, 255;
	shr.u64 	%rd9, %rd7, 8;
	cvt.rn.f32.u64 	%f1, %rd8;
	mul.f32 	%f2, %f1, 0f3B800000;
	cvt.rn.f32.u64 	%f3, %rd9;
	mul.f32 	%f4, %f3, 0f3B800000;
	mul.f32 	%f5, %f2, 0f437FFD71;
	cvt.rzi.s64.f32 	%rd10, %f5;
	mul.f32 	%f6, %f4, 0f437FFD71;
	cvt.rzi.s64.f32 	%rd11, %f6;
	mul.wide.u32 	%rd12, %r4, 8;
	add.s64 	%rd13, %rd6, %rd12;
	st.global.u64 	[%rd13], %rd10;
	add.s64 	%rd14, %rd5, %rd12;
	st.global.u64 	[%rd14], %rd11;
	add.s64 	%rd15, %rd4, %rd12;
	mov.b64 	%rd16, 51;
	st.global.u64 	[%rd15], %rd16;
	ret;

}


// ===== COMPILED SASS (sm_100) =====

	.target	sm_100

	.elftype	@"ET_EXEC"


//--------------------- .note.nv.tkinfo           --------------------------
	.section	.note.nv.tkinfo,"",@"SHT_NOTE"
	.sectionflags	@"SHF_NOTE_NV_TKINFO"
	.tkinfo
        /*0018*/ 	.word	0x00000002
        /*0030*/ 	.string	""
        /*0030*/ 	.string	"ptxas"
        /*0030*/ 	.string	"Cuda compilation tools, release 13.0, V13.0.88"
        /*0030*/ 	.string	"Build cuda_13.0.r13.0/compiler.36424714_0"
        /*0030*/ 	.string	"-arch sm_100 -m 64 "



//--------------------- .note.nv.cuinfo           --------------------------
	.section	.note.nv.cuinfo,"",@"SHT_NOTE"
	.sectionflags	@"SHF_NOTE_NV_CUINFO"
        /*0018*/ 	.short	0x0002
        /*001a*/ 	.short	0x0064
        /*001c*/ 	.short	0x0082
	.zero		2


//--------------------- .nv.info                  --------------------------
	.section	.nv.info,"",@"SHT_CUDA_INFO"
	.align	4


	//----- nvinfo : EIATTR_REGCOUNT
	.align		4
        /*0000*/ 	.byte	0x04, 0x2f
        /*0002*/ 	.short	(.L_1 - .L_0)
	.align		4
.L_0:
        /*0004*/ 	.word	index@(f)
        /*0008*/ 	.word	0x00000012


	//----- nvinfo : EIATTR_FRAME_SIZE
	.align		4
.L_1:
        /*000c*/ 	.byte	0x04, 0x11
        /*000e*/ 	.short	(.L_3 - .L_2)
	.align		4
.L_2:
        /*0010*/ 	.word	index@(f)
        /*0014*/ 	.word	0x00000000


	//----- nvinfo : EIATTR_MIN_STACK_SIZE
	.align		4
.L_3:
        /*0018*/ 	.byte	0x04, 0x12
        /*001a*/ 	.short	(.L_5 - .L_4)
	.align		4
.L_4:
        /*001c*/ 	.word	index@(f)
        /*0020*/ 	.word	0x00000000
.L_5:


//--------------------- .nv.compat                --------------------------
	.section	.nv.compat,"",@"SHT_CUDA_COMPAT_INFO"
	.align	4
        /*0000*/ 	.byte	0x02, 0x09, 0x00, 0x00, 0x02, 0x02, 0x01, 0x00, 0x02, 0x05, 0x05, 0x00, 0x03, 0x07, 0x01, 0x01
        /*0010*/ 	.byte	0x02, 0x03, 0x00, 0x00, 0x02, 0x06, 0x01, 0x00, 0x04, 0x0b, 0x08, 0x00, 0x09, 0x00, 0x00, 0x00
        /*0020*/ 	.byte	0x00, 0x00, 0x00, 0x00


//--------------------- .nv.info.f                --------------------------
	.section	.nv.info.f,"",@"SHT_CUDA_INFO"
	.sectionflags	@""
	.align	4


	//----- nvinfo : EIATTR_CUDA_API_VERSION
	.align		4
        /*0000*/ 	.byte	0x04, 0x37
        /*0002*/ 	.short	(.L_7 - .L_6)
.L_6:
        /*0004*/ 	.word	0x00000082


	//----- nvinfo : EIATTR_KPARAM_INFO
	.align		4
.L_7:
        /*0008*/ 	.byte	0x04, 0x17
        /*000a*/ 	.short	(.L_9 - .L_8)
.L_8:
        /*000c*/ 	.word	0x00000000
        /*0010*/ 	.short	0x0002
        /*0012*/ 	.short	0x0010
        /*0014*/ 	.byte	0x00, 0xf5, 0x21, 0x00


	//----- nvinfo : EIATTR_KPARAM_INFO
	.align		4
.L_9:
        /*0018*/ 	.byte	0x04, 0x17
        /*001a*/ 	.short	(.L_11 - .L_10)
.L_10:
        /*001c*/ 	.word	0x00000000
        /*0020*/ 	.short	0x0001
        /*0022*/ 	.short	0x0008
        /*0024*/ 	.byte	0x00, 0xf5, 0x21, 0x00


	//----- nvinfo : EIATTR_KPARAM_INFO
	.align		4
.L_11:
        /*0028*/ 	.byte	0x04, 0x17
        /*002a*/ 	.short	(.L_13 - .L_12)
.L_12:
        /*002c*/ 	.word	0x00000000
        /*0030*/ 	.short	0x0000
        /*0032*/ 	.short	0x0000
        /*0034*/ 	.byte	0x00, 0xf5, 0x21, 0x00


	//----- nvinfo : EIATTR_SPARSE_MMA_MASK
	.align		4
.L_13:
        /*0038*/ 	.byte	0x03, 0x50
        /*003a*/ 	.short	0x0000


	//----- nvinfo : EIATTR_MAXREG_COUNT
	.align		4
        /*003c*/ 	.byte	0x03, 0x1b
        /*003e*/ 	.short	0x00ff


	//----- nvinfo : EIATTR_MERCURY_ISA_VERSION
	.align		4
        /*0040*/ 	.byte	0x03, 0x5f
        /*0042*/ 	.short	0x0101


	//----- nvinfo : EIATTR_VRC_CTA_INIT_COUNT
	.align		4
        /*0044*/ 	.byte	0x02, 0x4a
	.zero		1
	.zero		1


	//----- nvinfo : EIATTR_EXIT_INSTR_OFFSETS
	.align		4
        /*0048*/ 	.byte	0x04, 0x1c
        /*004a*/ 	.short	(.L_15 - .L_14)


	//   ....[0]....
.L_14:
        /*004c*/ 	.word	0x000001d0


	//----- nvinfo : EIATTR_CBANK_PARAM_SIZE
	.align		4
.L_15:
        /*0050*/ 	.byte	0x03, 0x19
        /*0052*/ 	.short	0x0018


	//----- nvinfo : EIATTR_PARAM_CBANK
	.align		4
        /*0054*/ 	.byte	0x04, 0x0a
        /*0056*/ 	.short	(.L_17 - .L_16)
	.align		4
.L_16:
        /*0058*/ 	.word	index@(.nv.constant0.f)
        /*005c*/ 	.short	0x0380
        /*005e*/ 	.short	0x0018


	//----- nvinfo : EIATTR_SW_WAR
	.align		4
.L_17:
        /*0060*/ 	.byte	0x04, 0x36
        /*0062*/ 	.short	(.L_19 - .L_18)
.L_18:
        /*0064*/ 	.word	0x00000008
.L_19:


//--------------------- .nv.callgraph             --------------------------
	.section	.nv.callgraph,"",@"SHT_CUDA_CALLGRAPH"
	.align	4
	.sectionentsize	8
	.align		4
        /*0000*/ 	.word	0x00000000
	.align		4
        /*0004*/ 	.word	0xffffffff
	.align		4
        /*0008*/ 	.word	0x00000000
	.align		4
        /*000c*/ 	.word	0xfffffffe
	.align		4
        /*0010*/ 	.word	0x00000000
	.align		4
        /*0014*/ 	.word	0xfffffffd
	.align		4
        /*0018*/ 	.word	0x00000000
	.align		4
        /*001c*/ 	.word	0xfffffffc


//--------------------- .text.f                   --------------------------
	.section	.text.f,"ax",@progbits
	.align	128
        .global         f
        .type           f,@function
        .size           f,(.L_x_1 - f)
        .other          f,@"STO_CUDA_ENTRY STV_DEFAULT"
f:
.text.f:
[----:B------:R-:W-:Y:S01]  /*0000*/  LDC R1, c[0x0][0x37c] ;  /* 0x0000df00ff017b82 */ /* 0x000fe20000000800 */
[----:B------:R-:W0:Y:S07]  /*0010*/  S2R R0, SR_TID.X ;  /* 0x0000000000007919 */ /* 0x000e2e0000002100 */
[----:B------:R-:W0:Y:S01]  /*0020*/  S2UR UR4, SR_CTAID.X ;  /* 0x00000000000479c3 */ /* 0x000e220000002500 */
[----:B------:R-:W-:Y:S01]  /*0030*/  HFMA2 R5, -RZ, RZ, 0, 0 ;  /* 0x00000000ff057431 */ /* 0x000fe200000001ff */
[----:B------:R-:W-:-:S06]  /*0040*/  MOV R7, RZ ;  /* 0x000000ff00077202 */ /* 0x000fcc0000000f00 */
[----:B------:R-:W0:Y:S08]  /*0050*/  LDC R15, c[0x0][0x360] ;  /* 0x0000d800ff0f7b82 */ /* 0x000e300000000800 */
[----:B------:R-:W1:Y:S08]  /*0060*/  LDC.64 R8, c[0x0][0x380] ;  /* 0x0000e000ff087b82 */ /* 0x000e700000000a00 */
[----:B------:R-:W2:Y:S01]  /*0070*/  LDC.64 R10, c[0x0][0x388] ;  /* 0x0000e200ff0a7b82 */ /* 0x000ea20000000a00 */
[----:B0-----:R-:W-:-:S07]  /*0080*/  IMAD R15, R15, UR4, R0 ;  /* 0x000000040f0f7c24 */ /* 0x001fce000f8e0200 */
[----:B------:R-:W0:Y:S01]  /*0090*/  LDC.64 R12, c[0x0][0x390] ;  /* 0x0000e400ff0c7b82 */ /* 0x000e220000000a00 */
[----:B------:R-:W3:Y:S01]  /*00a0*/  LDCU.64 UR4, c[0x0][0x358] ;  /* 0x00006b00ff0477ac */ /* 0x000ee20008000a00 */
[C---:B------:R-:W-:Y:S02]  /*00b0*/  LOP3.LUT R4, R15.reuse, 0xff, RZ, 0xc0, !PT ;  /* 0x000000ff0f047812 */ /* 0x040fe400078ec0ff */
[----:B------:R-:W-:-:S04]  /*00c0*/  SHF.R.U64 R6, R15, 0x8, RZ ;  /* 0x000000080f067819 */ /* 0x000fc800000012ff */
[----:B------:R-:W4:Y:S08]  /*00d0*/  I2F.U64 R4, R4 ;  /* 0x0000000400047312 */ /* 0x000f300000301000 */
[----:B------:R-:W5:Y:S01]  /*00e0*/  I2F.U64 R6, R6 ;  /* 0x0000000600067312 */ /* 0x000f620000301000 */
[----:B----4-:R-:W-:-:S04]  /*00f0*/  FMUL R0, R4, 0.00390625 ;  /* 0x3b80000004007820 */ /* 0x010fc80000400000 */
[----:B------:R-:W-:Y:S01]  /*0100*/  FMUL R2, R0, 255.9900054931640625 ;  /* 0x437ffd7100027820 */ /* 0x000fe20000400000 */
[----:B-----5:R-:W-:Y:S01]  /*0110*/  FMUL R0, R6, 0.00390625 ;  /* 0x3b80000006007820 */ /* 0x020fe20000400000 */
[----:B-1----:R-:W-:-:S04]  /*0120*/  IMAD.WIDE.U32 R6, R15, 0x8, R8 ;  /* 0x000000080f067825 */ /* 0x002fc800078e0008 */
[----:B------:R-:W3:Y:S01]  /*0130*/  F2I.S64.TRUNC R2, R2 ;  /* 0x0000000200027311 */ /* 0x000ee2000020d900 */
[----:B------:R-:W-:Y:S01]  /*0140*/  FMUL R0, R0, 255.9900054931640625 ;  /* 0x437ffd7100007820 */ /* 0x000fe20000400000 */
[----:B--2---:R-:W-:-:S04]  /*0150*/  IMAD.WIDE.U32 R8, R15, 0x8, R10 ;  /* 0x000000080f087825 */ /* 0x004fc800078e000a */
[----:B0-----:R-:W-:Y:S02]  /*0160*/  IMAD.WIDE.U32 R10, R15, 0x8, R12 ;  /* 0x000000080f0a7825 */ /* 0x001fe400078e000c */
[----:B------:R-:W0:Y:S02]  /*0170*/  F2I.S64.TRUNC R4, R0 ;  /* 0x0000000000047311 */ /* 0x000e24000020d900 */
[----:B------:R-:W-:Y:S01]  /*0180*/  HFMA2 R12, -RZ, RZ, 0, 3.039836883544921875e-06 ;  /* 0x00000033ff0c7431 */ /* 0x000fe200000001ff */
[----:B------:R-:W-:Y:S01]  /*0190*/  MOV R13, 0x0 ;  /* 0x00000000000d7802 */ /* 0x000fe20000000f00 */
[----:B---3--:R-:W-:Y:S04]  /*01a0*/  STG.E.64 desc[UR4][R6.64], R2 ;  /* 0x0000000206007986 */ /* 0x008fe8000c101b04 */
[----:B0-----:R-:W-:Y:S04]  /*01b0*/  STG.E.64 desc[UR4][R8.64], R4 ;  /* 0x0000000408007986 */ /* 0x001fe8000c101b04 */
[----:B------:R-:W-:Y:S01]  /*01c0*/  STG.E.64 desc[UR4][R10.64], R12 ;  /* 0x0000000c0a007986 */ /* 0x000fe2000c101b04 */
[----:B------:R-:W-:Y:S05]  /*01d0*/  EXIT ;  /* 0x000000000000794d */ /* 0x000fea0003800000 */
.L_x_0:
[----:B------:R-:W-:-:S00]  /*01e0*/  BRA `(.L_x_0) ;  /* 0xfffffffc00fc7947 */ /* 0x000fc0000383ffff */
[----:B------:R-:W-:-:S00]  /*01f0*/  NOP ;  /* 0x0000000000007918 */ /* 0x000fc00000000000 */
        /* <DEDUP_REMOVED lines=8> */
.L_x_1:


//--------------------- .nv.shared.reserved.0     --------------------------
	.section	.nv.shared.reserved.0,"aw",@nobits
	.weak		__nv_reservedSMEM_offset_0_alias
	.size		__nv_reservedSMEM_offset_0_alias, 0, 64
	.other		__nv_reservedSMEM_offset_0_alias,@"STO_CUDA_RESERVED_SHARED STV_DEFAULT"
__nv_reservedSMEM_offset_0_alias:
	.zero		0
	.zero		64


//--------------------- .nv.constant0.f           --------------------------
	.section	.nv.constant0.f,"a",@progbits
	.sectionflags	@""
	.align	4
.nv.constant0.f:
	.zero		920


//--------------------- SYMBOLS --------------------------

	.type		.nv.reservedSmem.offset0,@object
	.size		.nv.reservedSmem.offset0,0x4
